	.headerflags	@"EF_CUDA_TEXMODE_UNIFIED EF_CUDA_64BIT_ADDRESS EF_CUDA_ACCELERATORS EF_CUDA_SM90 EF_CUDA_VIRTUAL_SM(EF_CUDA_SM90)"
	.elftype	@"ET_EXEC"


//--------------------- .nv.info                  --------------------------
	.section	.nv.info,"",@"SHT_CUDA_INFO"
	.align	4


	//----- nvinfo : EIATTR_REGCOUNT
	.align		4
        /*0000*/ 	.byte	0x04, 0x2f
        /*0002*/ 	.short	(.L_1 - .L_0)
	.align		4
.L_0:
        /*0004*/ 	.word	index@(triton_poi_fused_add_cat_div_native_group_norm_relu_3)
        /*0008*/ 	.word	0x00000020


	//----- nvinfo : EIATTR_MIN_STACK_SIZE
	.align		4
.L_1:
        /*000c*/ 	.byte	0x04, 0x12
        /*000e*/ 	.short	(.L_3 - .L_2)
	.align		4
.L_2:
        /*0010*/ 	.word	index@(triton_poi_fused_add_cat_div_native_group_norm_relu_3)
        /*0014*/ 	.word	0x00000000


	//----- nvinfo : EIATTR_FRAME_SIZE
	.align		4
.L_3:
        /*0018*/ 	.byte	0x04, 0x11
        /*001a*/ 	.short	(.L_5 - .L_4)
	.align		4
.L_4:
        /*001c*/ 	.word	index@(triton_poi_fused_add_cat_div_native_group_norm_relu_3)
        /*0020*/ 	.word	0x00000000


	//----- nvinfo : EIATTR_MIN_STACK_SIZE
	.align		4
.L_5:
        /*0024*/ 	.byte	0x04, 0x12
        /*0026*/ 	.short	(.L_7 - .L_6)
	.align		4
.L_6:
        /*0028*/ 	.word	index@(triton_poi_fused_add_cat_div_native_group_norm_relu_3)
        /*002c*/ 	.word	0x00000000
.L_7:


//--------------------- .nv.info.triton_poi_fused_add_cat_div_native_group_norm_relu_3 --------------------------
	.section	.nv.info.triton_poi_fused_add_cat_div_native_group_norm_relu_3,"",@"SHT_CUDA_INFO"
	.sectionflags	@""
	.align	4


	//----- nvinfo : EIATTR_CUDA_API_VERSION
	.align		4
        /*0000*/ 	.byte	0x04, 0x37
        /*0002*/ 	.short	(.L_9 - .L_8)
.L_8:
        /*0004*/ 	.word	0x0000007c


	//----- nvinfo : EIATTR_KPARAM_INFO
	.align		4
.L_9:
        /*0008*/ 	.byte	0x04, 0x17
        /*000a*/ 	.short	(.L_11 - .L_10)
.L_10:
        /*000c*/ 	.word	0x00000000
        /*0010*/ 	.short	0x0008
        /*0012*/ 	.short	0x0040
        /*0014*/ 	.byte	0x00, 0xf0, 0x11, 0x00


	//----- nvinfo : EIATTR_KPARAM_INFO
	.align		4
.L_11:
        /*0018*/ 	.byte	0x04, 0x17
        /*001a*/ 	.short	(.L_13 - .L_12)
.L_12:
        /*001c*/ 	.word	0x00000000
        /*0020*/ 	.short	0x0007
        /*0022*/ 	.short	0x0038
        /*0024*/ 	.byte	0x00, 0xf4, 0x21, 0x00


	//----- nvinfo : EIATTR_KPARAM_INFO
	.align		4
.L_13:
        /*0028*/ 	.byte	0x04, 0x17
        /*002a*/ 	.short	(.L_15 - .L_14)
.L_14:
        /*002c*/ 	.word	0x00000000
        /*0030*/ 	.short	0x0006
        /*0032*/ 	.short	0x0030
        /*0034*/ 	.byte	0x00, 0xf4, 0x21, 0x00


	//----- nvinfo : EIATTR_KPARAM_INFO
	.align		4
.L_15:
        /*0038*/ 	.byte	0x04, 0x17
        /*003a*/ 	.short	(.L_17 - .L_16)
.L_16:
        /*003c*/ 	.word	0x00000000
        /*0040*/ 	.short	0x0005
        /*0042*/ 	.short	0x0028
        /*0044*/ 	.byte	0x00, 0xf4, 0x21, 0x00


	//----- nvinfo : EIATTR_KPARAM_INFO
	.align		4
.L_17:
        /*0048*/ 	.byte	0x04, 0x17
        /*004a*/ 	.short	(.L_19 - .L_18)
.L_18:
        /*004c*/ 	.word	0x00000000
        /*0050*/ 	.short	0x0004
        /*0052*/ 	.short	0x0020
        /*0054*/ 	.byte	0x00, 0xf4, 0x21, 0x00


	//----- nvinfo : EIATTR_KPARAM_INFO
	.align		4
.L_19:
        /*0058*/ 	.byte	0x04, 0x17
        /*005a*/ 	.short	(.L_21 - .L_20)
.L_20:
        /*005c*/ 	.word	0x00000000
        /*0060*/ 	.short	0x0003
        /*0062*/ 	.short	0x0018
        /*0064*/ 	.byte	0x00, 0xf4, 0x21, 0x00


	//----- nvinfo : EIATTR_KPARAM_INFO
	.align		4
.L_21:
        /*0068*/ 	.byte	0x04, 0x17
        /*006a*/ 	.short	(.L_23 - .L_22)
.L_22:
        /*006c*/ 	.word	0x00000000
        /*0070*/ 	.short	0x0002
        /*0072*/ 	.short	0x0010
        /*0074*/ 	.byte	0x00, 0xf4, 0x21, 0x00


	//----- nvinfo : EIATTR_KPARAM_INFO
	.align		4
.L_23:
        /*0078*/ 	.byte	0x04, 0x17
        /*007a*/ 	.short	(.L_25 - .L_24)
.L_24:
        /*007c*/ 	.word	0x00000000
        /*0080*/ 	.short	0x0001
        /*0082*/ 	.short	0x0008
        /*0084*/ 	.byte	0x00, 0xf4, 0x21, 0x00


	//----- nvinfo : EIATTR_KPARAM_INFO
	.align		4
.L_25:
        /*0088*/ 	.byte	0x04, 0x17
        /*008a*/ 	.short	(.L_27 - .L_26)
.L_26:
        /*008c*/ 	.word	0x00000000
        /*0090*/ 	.short	0x0000
        /*0092*/ 	.short	0x0000
        /*0094*/ 	.byte	0x00, 0xf4, 0x21, 0x00


	//----- nvinfo : EIATTR_SPARSE_MMA_MASK
	.align		4
.L_27:
        /*0098*/ 	.byte	0x03, 0x50
        /*009a*/ 	.short	0x0000


	//----- nvinfo : EIATTR_MAXREG_COUNT
	.align		4
        /*009c*/ 	.byte	0x03, 0x1b
        /*009e*/ 	.short	0x00ff


	//----- nvinfo : EIATTR_EXIT_INSTR_OFFSETS
	.align		4
        /*00a0*/ 	.byte	0x04, 0x1c
        /*00a2*/ 	.short	(.L_29 - .L_28)


	//   ....[0]....
.L_28:
        /*00a4*/ 	.word	0x00000830


	//----- nvinfo : EIATTR_REQNTID
	.align		4
.L_29:
        /*00a8*/ 	.byte	0x04, 0x10
        /*00aa*/ 	.short	(.L_31 - .L_30)
.L_30:
        /*00ac*/ 	.word	0x00000080
        /*00b0*/ 	.word	0x00000001
        /*00b4*/ 	.word	0x00000001


	//----- nvinfo : EIATTR_CBANK_PARAM_SIZE
	.align		4
.L_31:
        /*00b8*/ 	.byte	0x03, 0x19
        /*00ba*/ 	.short	0x0044


	//----- nvinfo : EIATTR_PARAM_CBANK
	.align		4
        /*00bc*/ 	.byte	0x04, 0x0a
        /*00be*/ 	.short	(.L_33 - .L_32)
	.align		4
.L_32:
        /*00c0*/ 	.word	index@(.nv.constant0.triton_poi_fused_add_cat_div_native_group_norm_relu_3)
        /*00c4*/ 	.short	0x0210
        /*00c6*/ 	.short	0x0044


	//----- nvinfo : EIATTR_SW_WAR
	.align		4
.L_33:
        /*00c8*/ 	.byte	0x04, 0x36
        /*00ca*/ 	.short	(.L_35 - .L_34)
.L_34:
        /*00cc*/ 	.word	0x00000008
.L_35:


//--------------------- .nv.callgraph             --------------------------
	.section	.nv.callgraph,"",@"SHT_CUDA_CALLGRAPH"
	.align	4
	.sectionentsize	8
	.align		4
        /*0000*/ 	.word	0x00000000
	.align		4
        /*0004*/ 	.word	0xffffffff
	.align		4
        /*0008*/ 	.word	0x00000000
	.align		4
        /*000c*/ 	.word	0xfffffffe
	.align		4
        /*0010*/ 	.word	0x00000000
	.align		4
        /*0014*/ 	.word	0xfffffffd
	.align		4
        /*0018*/ 	.word	0x00000000
	.align		4
        /*001c*/ 	.word	0xfffffffc


//--------------------- .text.triton_poi_fused_add_cat_div_native_group_norm_relu_3 --------------------------
	.section	.text.triton_poi_fused_add_cat_div_native_group_norm_relu_3,"ax",@progbits
	.align	128
        .global         triton_poi_fused_add_cat_div_native_group_norm_relu_3
        .type           triton_poi_fused_add_cat_div_native_group_norm_relu_3,@function
        .size           triton_poi_fused_add_cat_div_native_group_norm_relu_3,(.L_x_1 - triton_poi_fused_add_cat_div_native_group_norm_relu_3)
        .other          triton_poi_fused_add_cat_div_native_group_norm_relu_3,@"STO_CUDA_ENTRY STV_DEFAULT"
triton_poi_fused_add_cat_div_native_group_norm_relu_3:
.text.triton_poi_fused_add_cat_div_native_group_norm_relu_3:
[----:B------:R-:W-:Y:S01]  /*0000*/  LDC R1, c[0x0][0x28] ;  /* 0x00000a00ff017b82 */ /* 0x000fe20000000800 */
[----:B------:R-:W1:Y:S07]  /*0010*/  S2R R0, SR_TID.X ;  /* 0x0000000000007919 */ /* 0x000e6e0000002100 */
[----:B------:R-:W2:Y:S01]  /*0020*/  LDC.64 R10, c[0x0][0x220] ;  /* 0x00008800ff0a7b82 */ /* 0x000ea20000000a00 */
[----:B------:R-:W-:Y:S01]  /*0030*/  ULDC.64 UR4, c[0x0][0x208] ;  /* 0x0000820000047ab9 */ /* 0x000fe20000000a00 */
[----:B------:R-:W3:Y:S06]  /*0040*/  S2R R21, SR_CTAID.X ;  /* 0x0000000000157919 */ /* 0x000eec0000002500 */
[----:B------:R-:W4:Y:S08]  /*0050*/  LDC.64 R8, c[0x0][0x218] ;  /* 0x00008600ff087b82 */ /* 0x000f300000000a00 */
[----:B------:R-:W5:Y:S08]  /*0060*/  LDC.64 R12, c[0x0][0x228] ;  /* 0x00008a00ff0c7b82 */ /* 0x000f700000000a00 */
[----:B------:R-:W5:Y:S01]  /*0070*/  LDC.64 R28, c[0x0][0x230] ;  /* 0x00008c00ff1c7b82 */ /* 0x000f620000000a00 */
[----:B-1----:R-:W-:-:S07]  /*0080*/  SHF.L.U32 R0, R0, 0x2, RZ ;  /* 0x0000000200007819 */ /* 0x002fce00000006ff */
[----:B------:R-:W1:Y:S01]  /*0090*/  LDC.64 R16, c[0x0][0x238] ;  /* 0x00008e00ff107b82 */ /* 0x000e620000000a00 */
[----:B------:R-:W-:Y:S02]  /*00a0*/  LOP3.LUT R0, R0, 0x1fc, RZ, 0xc0, !PT ;  /* 0x000001fc00007812 */ /* 0x000fe400078ec0ff */
[----:B---3--:R-:W-:Y:S02]  /*00b0*/  SHF.R.S32.HI R2, RZ, 0x15, R21 ;  /* 0x00000015ff027819 */ /* 0x008fe40000011415 */
[----:B------:R-:W-:Y:S02]  /*00c0*/  LEA R21, R21, R0, 0xa ;  /* 0x0000000015157211 */ /* 0x000fe400078e50ff */
[----:B------:R-:W-:Y:S02]  /*00d0*/  SGXT R0, R2, 0x1 ;  /* 0x000000010200781a */ /* 0x000fe40000000200 */
[----:B------:R-:W-:Y:S01]  /*00e0*/  IADD3 R18, R21, 0x200, RZ ;  /* 0x0000020015127810 */ /* 0x000fe20007ffe0ff */
[----:B----4-:R-:W-:Y:S01]  /*00f0*/  IMAD.WIDE R8, R21, 0x4, R8 ;  /* 0x0000000415087825 */ /* 0x010fe200078e0208 */
[----:B------:R-:W-:-:S02]  /*0100*/  LEA.HI R2, R0, R21, RZ, 0xc ;  /* 0x0000001500027211 */ /* 0x000fc400078f60ff */
[----:B------:R-:W-:Y:S02]  /*0110*/  LEA.HI R3, R0, R21, RZ, 0x11 ;  /* 0x0000001500037211 */ /* 0x000fe400078f88ff */
[----:B------:R-:W-:Y:S01]  /*0120*/  SHF.R.S32.HI R2, RZ, 0xc, R2 ;  /* 0x0000000cff027819 */ /* 0x000fe20000011402 */
[----:B------:R-:W3:Y:S01]  /*0130*/  LDG.E.128 R4, desc[UR4][R8.64] ;  /* 0x0000000408047981 */ /* 0x000ee2000c1e1d00 */
[----:B------:R-:W-:Y:S02]  /*0140*/  SHF.R.S32.HI R23, RZ, 0x11, R3 ;  /* 0x00000011ff177819 */ /* 0x000fe40000011403 */
[----:B------:R-:W-:-:S03]  /*0150*/  LEA.HI R3, R2, R2, RZ, 0x8 ;  /* 0x0000000202037211 */ /* 0x000fc600078f40ff */
[----:B--2---:R-:W-:Y:S01]  /*0160*/  IMAD.WIDE R24, R23, 0x4, R10 ;  /* 0x0000000417187825 */ /* 0x004fe200078e020a */
[----:B------:R-:W-:Y:S02]  /*0170*/  LOP3.LUT R3, R3, 0xffffff00, RZ, 0xc0, !PT ;  /* 0xffffff0003037812 */ /* 0x000fe400078ec0ff */
[----:B------:R-:W-:Y:S02]  /*0180*/  LEA.HI R15, R0, R18, RZ, 0xc ;  /* 0x00000012000f7211 */ /* 0x000fe400078f60ff */
[----:B------:R2:W3:Y:S01]  /*0190*/  LDG.E.EL R20, desc[UR4][R24.64] ;  /* 0x0000000418147981 */ /* 0x0004e2000c2e1900 */
[----:B------:R-:W-:Y:S01]  /*01a0*/  IADD3 R27, R2, -R3, RZ ;  /* 0x80000003021b7210 */ /* 0x000fe20007ffe0ff */
[----:B-----5:R-:W-:Y:S01]  /*01b0*/  IMAD.WIDE R22, R23, 0x4, R12 ;  /* 0x0000000417167825 */ /* 0x020fe200078e020c */
[----:B------:R-:W-:Y:S01]  /*01c0*/  SHF.R.S32.HI R15, RZ, 0xc, R15 ;  /* 0x0000000cff0f7819 */ /* 0x000fe2000001140f */
[----:B--2---:R-:W2:Y:S02]  /*01d0*/  LDC.64 R24, c[0x0][0x210] ;  /* 0x00008400ff187b82 */ /* 0x004ea40000000a00 */
[----:B0-----:R-:W-:-:S02]  /*01e0*/  IMAD.WIDE R2, R27, 0x4, R28 ;  /* 0x000000041b027825 */ /* 0x001fc400078e021c */
[----:B------:R-:W4:Y:S01]  /*01f0*/  LDG.E.EL R22, desc[UR4][R22.64] ;  /* 0x0000000416167981 */ /* 0x000f22000c2e1900 */
[----:B------:R-:W-:Y:S01]  /*0200*/  LEA.HI R19, R0, R18, RZ, 0x11 ;  /* 0x0000001200137211 */ /* 0x000fe200078f88ff */
[----:B-1----:R-:W-:Y:S01]  /*0210*/  IMAD.WIDE R26, R27, 0x4, R16 ;  /* 0x000000041b1a7825 */ /* 0x002fe200078e0210 */
[----:B------:R-:W-:Y:S02]  /*0220*/  LEA.HI R0, R15, R15, RZ, 0x8 ;  /* 0x0000000f0f007211 */ /* 0x000fe400078f40ff */
[----:B------:R-:W-:Y:S02]  /*0230*/  SHF.R.S32.HI R19, RZ, 0x11, R19 ;  /* 0x00000011ff137819 */ /* 0x000fe40000011413 */
[----:B------:R-:W-:Y:S01]  /*0240*/  LOP3.LUT R0, R0, 0xffffff00, RZ, 0xc0, !PT ;  /* 0xffffff0000007812 */ /* 0x000fe200078ec0ff */
[----:B------:R-:W5:Y:S02]  /*0250*/  LDG.E.EL R23, desc[UR4][R2.64] ;  /* 0x0000000402177981 */ /* 0x000f64000c2e1900 */
[----:B------:R-:W-:Y:S01]  /*0260*/  IMAD.WIDE R10, R19, 0x4, R10 ;  /* 0x00000004130a7825 */ /* 0x000fe200078e020a */
[----:B------:R-:W-:-:S03]  /*0270*/  IADD3 R15, R15, -R0, RZ ;  /* 0x800000000f0f7210 */ /* 0x000fc60007ffe0ff */
[----:B------:R-:W-:Y:S01]  /*0280*/  IMAD.WIDE R12, R19, 0x4, R12 ;  /* 0x00000004130c7825 */ /* 0x000fe200078e020c */
[----:B------:R-:W5:Y:S04]  /*0290*/  LDG.E.EL R0, desc[UR4][R10.64] ;  /* 0x000000040a007981 */ /* 0x000f68000c2e1900 */
[----:B------:R-:W5:Y:S01]  /*02a0*/  LDG.E.EL R2, desc[UR4][R26.64] ;  /* 0x000000041a027981 */ /* 0x000f62000c2e1900 */
[----:B------:R-:W-:-:S03]  /*02b0*/  IMAD.WIDE R28, R15, 0x4, R28 ;  /* 0x000000040f1c7825 */ /* 0x000fc600078e021c */
[----:B------:R-:W5:Y:S01]  /*02c0*/  LDG.E.EL R3, desc[UR4][R12.64] ;  /* 0x000000040c037981 */ /* 0x000f62000c2e1900 */
[----:B------:R-:W-:Y:S01]  /*02d0*/  IMAD.WIDE R16, R15, 0x4, R16 ;  /* 0x000000040f107825 */ /* 0x000fe200078e0210 */
[----:B------:R-:W-:Y:S02]  /*02e0*/  SHF.R.S32.HI R15, RZ, 0x1f, R18 ;  /* 0x0000001fff0f7819 */ /* 0x000fe40000011412 */
[----:B------:R-:W5:Y:S01]  /*02f0*/  LDG.E.128 R8, desc[UR4][R8.64+0x800] ;  /* 0x0008000408087981 */ /* 0x000f62000c1e1d00 */
[----:B--2---:R-:W-:-:S03]  /*0300*/  IMAD.WIDE R24, R21, 0x4, R24 ;  /* 0x0000000415187825 */ /* 0x004fc600078e0218 */
[----:B------:R0:W2:Y:S01]  /*0310*/  LDG.E.EL R27, desc[UR4][R16.64] ;  /* 0x00000004101b7981 */ /* 0x0000a2000c2e1900 */
[----:B------:R-:W-:-:S03]  /*0320*/  SHF.R.S32.HI R19, RZ, 0x1f, R18 ;  /* 0x0000001fff137819 */ /* 0x000fc60000011412 */
[----:B------:R1:W2:Y:S01]  /*0330*/  LDG.E.EL R26, desc[UR4][R28.64] ;  /* 0x000000041c1a7981 */ /* 0x0002a2000c2e1900 */
[----:B0-----:R-:W-:-:S03]  /*0340*/  LEA.HI R16, R15, R18, RZ, 0x14 ;  /* 0x000000120f107211 */ /* 0x001fc600078fa0ff */
[----:B------:R-:W2:Y:S01]  /*0350*/  LDG.E.128 R12, desc[UR4][R24.64] ;  /* 0x00000004180c7981 */ /* 0x000ea2000c1e1d00 */
[----:B------:R-:W-:Y:S02]  /*0360*/  LEA.HI R19, R19, R18, RZ, 0x14 ;  /* 0x0000001213137211 */ /* 0x000fe400078fa0ff */
[----:B------:R-:W-:Y:S02]  /*0370*/  SHF.L.U32 R16, R16, 0x1, RZ ;  /* 0x0000000110107819 */ /* 0x000fe400000006ff */
[----:B------:R-:W-:Y:S02]  /*0380*/  LOP3.LUT R19, R19, 0xfff00000, RZ, 0xc0, !PT ;  /* 0xfff0000013137812 */ /* 0x000fe400078ec0ff */
[----:B------:R-:W-:-:S04]  /*0390*/  LOP3.LUT R16, R16, 0xffe00000, RZ, 0xc0, !PT ;  /* 0xffe0000010107812 */ /* 0x000fc800078ec0ff */
[----:B-1----:R-:W-:Y:S02]  /*03a0*/  IADD3 R28, R16, R18, -R19 ;  /* 0x00000012101c7210 */ /* 0x002fe40007ffe813 */
[----:B------:R0:W2:Y:S01]  /*03b0*/  LDG.E.128 R16, desc[UR4][R24.64+0x800] ;  /* 0x0008000418107981 */ /* 0x0000a2000c1e1d00 */
[--C-:B---3--:R-:W-:Y:S01]  /*03c0*/  FADD R29, R7, -R20.reuse ;  /* 0x80000014071d7221 */ /* 0x108fe20000000000 */
[--C-:B0-----:R-:W-:Y:S01]  /*03d0*/  FADD R25, R6, -R20.reuse ;  /* 0x8000001406197221 */ /* 0x101fe20000000000 */
[--C-:B------:R-:W-:Y:S01]  /*03e0*/  FADD R6, R5, -R20.reuse ;  /* 0x8000001405067221 */ /* 0x100fe20000000000 */
[----:B------:R-:W-:Y:S01]  /*03f0*/  FADD R7, R4, -R20 ;  /* 0x8000001404077221 */ /* 0x000fe20000000000 */
[----:B------:R-:W-:-:S04]  /*0400*/  SHF.R.S32.HI R4, RZ, 0x1f, R21 ;  /* 0x0000001fff047819 */ /* 0x000fc80000011415 */
[----:B------:R-:W-:Y:S01]  /*0410*/  LEA.HI R4, R4, R21, RZ, 0x14 ;  /* 0x0000001504047211 */ /* 0x000fe200078fa0ff */
[C---:B----4-:R-:W-:Y:S01]  /*0420*/  FMUL R5, R22.reuse, R25 ;  /* 0x0000001916057220 */ /* 0x050fe20000400000 */
[C---:B------:R-:W-:Y:S01]  /*0430*/  FMUL R6, R22.reuse, R6 ;  /* 0x0000000616067220 */ /* 0x040fe20000400000 */
[C---:B------:R-:W-:Y:S01]  /*0440*/  FMUL R7, R22.reuse, R7 ;  /* 0x0000000716077220 */ /* 0x040fe20000400000 */
[----:B------:R-:W-:-:S03]  /*0450*/  FMUL R29, R22, R29 ;  /* 0x0000001d161d7220 */ /* 0x000fc60000400000 */
[C-C-:B-----5:R-:W-:Y:S01]  /*0460*/  FFMA R7, R23.reuse, R7, R2.reuse ;  /* 0x0000000717077223 */ /* 0x160fe20000000002 */
[C-C-:B------:R-:W-:Y:S01]  /*0470*/  FFMA R6, R23.reuse, R6, R2.reuse ;  /* 0x0000000617067223 */ /* 0x140fe20000000002 */
[C-C-:B------:R-:W-:Y:S01]  /*0480*/  FFMA R5, R23.reuse, R5, R2.reuse ;  /* 0x0000000517057223 */ /* 0x140fe20000000002 */
[----:B------:R-:W-:Y:S01]  /*0490*/  FFMA R23, R23, R29, R2 ;  /* 0x0000001d17177223 */ /* 0x000fe20000000002 */
[C---:B------:R-:W-:Y:S02]  /*04a0*/  SHF.L.U32 R2, R4.reuse, 0x1, RZ ;  /* 0x0000000104027819 */ /* 0x040fe400000006ff */
[----:B------:R-:W-:Y:S02]  /*04b0*/  LOP3.LUT R4, R4, 0xfff00000, RZ, 0xc0, !PT ;  /* 0xfff0000004047812 */ /* 0x000fe400078ec0ff */
[----:B------:R-:W-:Y:S02]  /*04c0*/  LOP3.LUT R2, R2, 0xffe00000, RZ, 0xc0, !PT ;  /* 0xffe0000002027812 */ /* 0x000fe400078ec0ff */
[----:B------:R-:W-:-:S02]  /*04d0*/  FSETP.GEU.AND P2, PT, R7, RZ, PT ;  /* 0x000000ff0700720b */ /* 0x000fc40003f4e000 */
[----:B------:R-:W-:Y:S01]  /*04e0*/  FSETP.GEU.AND P1, PT, R6, RZ, PT ;  /* 0x000000ff0600720b */ /* 0x000fe20003f2e000 */
[----:B------:R-:W-:Y:S01]  /*04f0*/  FADD R22, R11, -R0 ;  /* 0x800000000b167221 */ /* 0x000fe20000000000 */
[----:B------:R-:W-:Y:S01]  /*0500*/  IADD3 R4, R2, R21, -R4 ;  /* 0x0000001502047210 */ /* 0x000fe20007ffe804 */
[--C-:B------:R-:W-:Y:S01]  /*0510*/  FADD R2, R9, -R0.reuse ;  /* 0x8000000009027221 */ /* 0x100fe20000000000 */
[--C-:B------:R-:W-:Y:S01]  /*0520*/  FADD R20, R10, -R0.reuse ;  /* 0x800000000a147221 */ /* 0x100fe20000000000 */
[----:B------:R-:W-:Y:S01]  /*0530*/  FADD R8, R8, -R0 ;  /* 0x8000000008087221 */ /* 0x000fe20000000000 */
[----:B------:R-:W-:Y:S02]  /*0540*/  FSEL R7, R7, RZ, P2 ;  /* 0x000000ff07077208 */ /* 0x000fe40001000000 */
[----:B------:R-:W-:Y:S01]  /*0550*/  FSEL R6, R6, RZ, P1 ;  /* 0x000000ff06067208 */ /* 0x000fe20000800000 */
[C---:B------:R-:W-:Y:S01]  /*0560*/  FMUL R10, R3.reuse, R22 ;  /* 0x00000016030a7220 */ /* 0x040fe20000400000 */
[C---:B------:R-:W-:Y:S01]  /*0570*/  FMUL R20, R3.reuse, R20 ;  /* 0x0000001403147220 */ /* 0x040fe20000400000 */
[C---:B------:R-:W-:Y:S01]  /*0580*/  FMUL R22, R3.reuse, R2 ;  /* 0x0000000203167220 */ /* 0x040fe20000400000 */
[----:B------:R-:W-:Y:S01]  /*0590*/  FMUL R0, R3, R8 ;  /* 0x0000000803007220 */ /* 0x000fe20000400000 */
[----:B--2---:R-:W-:Y:S01]  /*05a0*/  FADD R12, R12, R7 ;  /* 0x000000070c0c7221 */ /* 0x004fe20000000000 */
[----:B------:R-:W0:Y:S01]  /*05b0*/  LDC.64 R2, c[0x0][0x240] ;  /* 0x00009000ff027b82 */ /* 0x000e220000000a00 */
[----:B------:R-:W-:Y:S01]  /*05c0*/  FADD R13, R13, R6 ;  /* 0x000000060d0d7221 */ /* 0x000fe20000000000 */
[----:B------:R-:W-:Y:S01]  /*05d0*/  FSETP.GEU.AND P0, PT, R5, RZ, PT ;  /* 0x000000ff0500720b */ /* 0x000fe20003f0e000 */
[----:B------:R-:W-:-:S05]  /*05e0*/  FFMA R0, R26, R0, R27 ;  /* 0x000000001a007223 */ /* 0x000fca000000001b */
[----:B------:R-:W1:Y:S01]  /*05f0*/  LDC.64 R6, c[0x0][0x248] ;  /* 0x00009200ff067b82 */ /* 0x000e620000000a00 */
[----:B------:R-:W-:Y:S01]  /*0600*/  FSEL R5, R5, RZ, P0 ;  /* 0x000000ff05057208 */ /* 0x000fe20000000000 */
[C-C-:B------:R-:W-:Y:S01]  /*0610*/  FFMA R8, R26.reuse, R22, R27.reuse ;  /* 0x000000161a087223 */ /* 0x140fe2000000001b */
[C-C-:B------:R-:W-:Y:S01]  /*0620*/  FFMA R9, R26.reuse, R20, R27.reuse ;  /* 0x000000141a097223 */ /* 0x140fe2000000001b */
[----:B------:R-:W-:Y:S01]  /*0630*/  FFMA R10, R26, R10, R27 ;  /* 0x0000000a1a0a7223 */ /* 0x000fe2000000001b */
[C---:B------:R-:W-:Y:S02]  /*0640*/  FSETP.GEU.AND P0, PT, R23.reuse, RZ, PT ;  /* 0x000000ff1700720b */ /* 0x040fe40003f0e000 */
[----:B------:R-:W-:Y:S02]  /*0650*/  FSETP.GEU.AND P3, PT, R0, RZ, PT ;  /* 0x000000ff0000720b */ /* 0x000fe40003f6e000 */
[----:B------:R-:W-:Y:S02]  /*0660*/  FSEL R20, R23, RZ, P0 ;  /* 0x000000ff17147208 */ /* 0x000fe40000000000 */
[----:B------:R-:W-:-:S02]  /*0670*/  FSETP.GEU.AND P2, PT, R8, RZ, PT ;  /* 0x000000ff0800720b */ /* 0x000fc40003f4e000 */
[C---:B------:R-:W-:Y:S02]  /*0680*/  FSETP.GEU.AND P1, PT, R9.reuse, RZ, PT ;  /* 0x000000ff0900720b */ /* 0x040fe40003f2e000 */
[----:B------:R-:W-:Y:S01]  /*0690*/  FSETP.GEU.AND P0, PT, R10, RZ, PT ;  /* 0x000000ff0a00720b */ /* 0x000fe20003f0e000 */
[----:B------:R-:W-:Y:S01]  /*06a0*/  FADD R14, R14, R5 ;  /* 0x000000050e0e7221 */ /* 0x000fe20000000000 */
[----:B------:R-:W-:Y:S02]  /*06b0*/  FSEL R5, R0, RZ, P3 ;  /* 0x000000ff00057208 */ /* 0x000fe40001800000 */
[----:B------:R-:W-:Y:S02]  /*06c0*/  FSEL R8, R8, RZ, P2 ;  /* 0x000000ff08087208 */ /* 0x000fe40001000000 */
[----:B------:R-:W-:Y:S02]  /*06d0*/  FSEL R9, R9, RZ, P1 ;  /* 0x000000ff09097208 */ /* 0x000fe40000800000 */
[----:B------:R-:W-:Y:S01]  /*06e0*/  FSEL R10, R10, RZ, P0 ;  /* 0x000000ff0a0a7208 */ /* 0x000fe20000000000 */
[----:B------:R-:W-:Y:S01]  /*06f0*/  FADD R11, R15, R20 ;  /* 0x000000140f0b7221 */ /* 0x000fe20000000000 */
[----:B------:R-:W-:Y:S01]  /*0700*/  FADD R5, R16, R5 ;  /* 0x0000000510057221 */ /* 0x000fe20000000000 */
[----:B------:R-:W-:Y:S01]  /*0710*/  FADD R17, R17, R8 ;  /* 0x0000000811117221 */ /* 0x000fe20000000000 */
[----:B------:R-:W-:Y:S01]  /*0720*/  FADD R18, R18, R9 ;  /* 0x0000000912127221 */ /* 0x000fe20000000000 */
[----:B------:R-:W-:Y:S01]  /*0730*/  FADD R15, R19, R10 ;  /* 0x0000000a130f7221 */ /* 0x000fe20000000000 */
[----:B------:R-:W-:Y:S01]  /*0740*/  FMUL R8, R12, 0.70721358060836791992 ;  /* 0x3f350bf30c087820 */ /* 0x000fe20000400000 */
[----:B------:R-:W-:Y:S01]  /*0750*/  FMUL R9, R13, 0.70721358060836791992 ;  /* 0x3f350bf30d097820 */ /* 0x000fe20000400000 */
[----:B------:R-:W-:Y:S01]  /*0760*/  FMUL R10, R14, 0.70721358060836791992 ;  /* 0x3f350bf30e0a7820 */ /* 0x000fe20000400000 */
[----:B0-----:R-:W-:-:S04]  /*0770*/  IMAD.WIDE R2, R21, 0x4, R2 ;  /* 0x0000000415027825 */ /* 0x001fc800078e0202 */
[----:B------:R-:W-:Y:S01]  /*0780*/  FMUL R11, R11, 0.70721358060836791992 ;  /* 0x3f350bf30b0b7820 */ /* 0x000fe20000400000 */
[----:B------:R-:W-:Y:S01]  /*0790*/  FMUL R12, R5, 0.70721358060836791992 ;  /* 0x3f350bf3050c7820 */ /* 0x000fe20000400000 */
[----:B------:R-:W-:Y:S01]  /*07a0*/  FMUL R13, R17, 0.70721358060836791992 ;  /* 0x3f350bf3110d7820 */ /* 0x000fe20000400000 */
[----:B------:R-:W-:Y:S01]  /*07b0*/  FMUL R14, R18, 0.70721358060836791992 ;  /* 0x3f350bf3120e7820 */ /* 0x000fe20000400000 */
[----:B------:R-:W-:Y:S01]  /*07c0*/  FMUL R15, R15, 0.70721358060836791992 ;  /* 0x3f350bf30f0f7820 */ /* 0x000fe20000400000 */
[--C-:B-1----:R-:W-:Y:S01]  /*07d0*/  IMAD.WIDE R4, R4, 0x4, R6.reuse ;  /* 0x0000000404047825 */ /* 0x102fe200078e0206 */
[----:B------:R-:W-:Y:S03]  /*07e0*/  STG.E.128 desc[UR4][R2.64], R8 ;  /* 0x0000000802007986 */ /* 0x000fe6000c101d04 */
[----:B------:R-:W-:Y:S01]  /*07f0*/  IMAD.WIDE R28, R28, 0x4, R6 ;  /* 0x000000041c1c7825 */ /* 0x000fe200078e0206 */
[----:B------:R-:W-:Y:S04]  /*0800*/  STG.E.128 desc[UR4][R2.64+0x800], R12 ;  /* 0x0008000c02007986 */ /* 0x000fe8000c101d04 */
[----:B------:R-:W-:Y:S04]  /*0810*/  STG.E.128 desc[UR4][R4.64], R8 ;  /* 0x0000000804007986 */ /* 0x000fe8000c101d04 */
[----:B------:R-:W-:Y:S01]  /*0820*/  STG.E.128 desc[UR4][R28.64], R12 ;  /* 0x0000000c1c007986 */ /* 0x000fe2000c101d04 */
[----:B------:R-:W-:Y:S05]  /*0830*/  EXIT ;  /* 0x000000000000794d */ /* 0x000fea0003800000 */
.L_x_0:
[----:B------:R-:W-:-:S00]  /*0840*/  BRA `(.L_x_0) ;  /* 0xfffffffc00fc7947 */ /* 0x000fc0000383ffff */
[----:B------:R-:W-:-:S00]  /*0850*/  NOP ;  /* 0x0000000000007918 */ /* 0x000fc00000000000 */
        /* <DEDUP_REMOVED lines=10> */
.L_x_1:


//--------------------- .nv.constant0.triton_poi_fused_add_cat_div_native_group_norm_relu_3 --------------------------
	.section	.nv.constant0.triton_poi_fused_add_cat_div_native_group_norm_relu_3,"a",@progbits
	.sectionflags	@""
	.align	4
.nv.constant0.triton_poi_fused_add_cat_div_native_group_norm_relu_3:
	.zero		596
